//
// Generated by NVIDIA NVVM Compiler
//
// Compiler Build ID: CL-36424714
// Cuda compilation tools, release 13.0, V13.0.88
// Based on NVVM 20.0.0
//

.version 9.0
.target sm_100
.address_size 64

	// .globl	_Z13jmeint_kernelPfS_S_S_S_S_P6__halfS1_S1_S1_S1_S1_Pbi
.const .align 2 .b8 weight_1_half_d[288];
.const .align 2 .b8 weight_2_half_d[16];
.const .align 2 .b8 bias_1_half_d[16];
// _ZZ13jmeint_kernelPfS_S_S_S_S_P6__halfS1_S1_S1_S1_S1_PbiE1A has been demoted
// _ZZ13jmeint_kernelPfS_S_S_S_S_P6__halfS1_S1_S1_S1_S1_PbiE15weight_1_shared has been demoted
// _ZZ13jmeint_kernelPfS_S_S_S_S_P6__halfS1_S1_S1_S1_S1_PbiE13bias_1_shared has been demoted

.visible .entry _Z13jmeint_kernelPfS_S_S_S_S_P6__halfS1_S1_S1_S1_S1_Pbi(
	.param .u64 .ptr .align 1 _Z13jmeint_kernelPfS_S_S_S_S_P6__halfS1_S1_S1_S1_S1_Pbi_param_0,
	.param .u64 .ptr .align 1 _Z13jmeint_kernelPfS_S_S_S_S_P6__halfS1_S1_S1_S1_S1_Pbi_param_1,
	.param .u64 .ptr .align 1 _Z13jmeint_kernelPfS_S_S_S_S_P6__halfS1_S1_S1_S1_S1_Pbi_param_2,
	.param .u64 .ptr .align 1 _Z13jmeint_kernelPfS_S_S_S_S_P6__halfS1_S1_S1_S1_S1_Pbi_param_3,
	.param .u64 .ptr .align 1 _Z13jmeint_kernelPfS_S_S_S_S_P6__halfS1_S1_S1_S1_S1_Pbi_param_4,
	.param .u64 .ptr .align 1 _Z13jmeint_kernelPfS_S_S_S_S_P6__halfS1_S1_S1_S1_S1_Pbi_param_5,
	.param .u64 .ptr .align 1 _Z13jmeint_kernelPfS_S_S_S_S_P6__halfS1_S1_S1_S1_S1_Pbi_param_6,
	.param .u64 .ptr .align 1 _Z13jmeint_kernelPfS_S_S_S_S_P6__halfS1_S1_S1_S1_S1_Pbi_param_7,
	.param .u64 .ptr .align 1 _Z13jmeint_kernelPfS_S_S_S_S_P6__halfS1_S1_S1_S1_S1_Pbi_param_8,
	.param .u64 .ptr .align 1 _Z13jmeint_kernelPfS_S_S_S_S_P6__halfS1_S1_S1_S1_S1_Pbi_param_9,
	.param .u64 .ptr .align 1 _Z13jmeint_kernelPfS_S_S_S_S_P6__halfS1_S1_S1_S1_S1_Pbi_param_10,
	.param .u64 .ptr .align 1 _Z13jmeint_kernelPfS_S_S_S_S_P6__halfS1_S1_S1_S1_S1_Pbi_param_11,
	.param .u64 .ptr .align 1 _Z13jmeint_kernelPfS_S_S_S_S_P6__halfS1_S1_S1_S1_S1_Pbi_param_12,
	.param .u32 _Z13jmeint_kernelPfS_S_S_S_S_P6__halfS1_S1_S1_S1_S1_Pbi_param_13
)
{
	.reg .pred 	%p<11>;
	.reg .b16 	%rs<151>;
	.reg .b32 	%r<76>;
	.reg .b32 	%f<5>;
	.reg .b64 	%rd<35>;
	.reg .b64 	%fd<2>;
	// demoted variable
	.shared .align 2 .b8 _ZZ13jmeint_kernelPfS_S_S_S_S_P6__halfS1_S1_S1_S1_S1_PbiE1A[16384];
	// demoted variable
	.shared .align 2 .b8 _ZZ13jmeint_kernelPfS_S_S_S_S_P6__halfS1_S1_S1_S1_S1_PbiE15weight_1_shared[512];
	// demoted variable
	.shared .align 2 .b8 _ZZ13jmeint_kernelPfS_S_S_S_S_P6__halfS1_S1_S1_S1_S1_PbiE13bias_1_shared[512];
	ld.param.u64 	%rd4, [_Z13jmeint_kernelPfS_S_S_S_S_P6__halfS1_S1_S1_S1_S1_Pbi_param_7];
	ld.param.u64 	%rd6, [_Z13jmeint_kernelPfS_S_S_S_S_P6__halfS1_S1_S1_S1_S1_Pbi_param_9];
	ld.param.u64 	%rd7, [_Z13jmeint_kernelPfS_S_S_S_S_P6__halfS1_S1_S1_S1_S1_Pbi_param_10];
	ld.param.u64 	%rd9, [_Z13jmeint_kernelPfS_S_S_S_S_P6__halfS1_S1_S1_S1_S1_Pbi_param_12];
	cvta.to.global.u64 	%rd1, %rd9;
	mov.u32 	%r4, %ntid.x;
	mov.u32 	%r5, %ctaid.x;
	mov.u32 	%r1, %tid.x;
	mad.lo.s32 	%r2, %r4, %r5, %r1;
	shl.b32 	%r6, %r1, 1;
	mov.u32 	%r7, _ZZ13jmeint_kernelPfS_S_S_S_S_P6__halfS1_S1_S1_S1_S1_PbiE15weight_1_shared;
	add.s32 	%r3, %r7, %r6;
	mul.wide.u32 	%rd10, %r1, 2;
	mov.u64 	%rd11, weight_1_half_d;
	add.s64 	%rd2, %rd11, %rd10;
	ld.const.u16 	%rs1, [%rd2];
	st.shared.u16 	[%r3], %rs1;
	setp.gt.u32 	%p1, %r1, 15;
	@%p1 bra 	$L__BB0_2;
	ld.const.u16 	%rs2, [%rd2+256];
	st.shared.u16 	[%r3+256], %rs2;
$L__BB0_2:
	ld.param.u64 	%rd34, [_Z13jmeint_kernelPfS_S_S_S_S_P6__halfS1_S1_S1_S1_S1_Pbi_param_11];
	ld.param.u64 	%rd33, [_Z13jmeint_kernelPfS_S_S_S_S_P6__halfS1_S1_S1_S1_S1_Pbi_param_8];
	ld.param.u64 	%rd32, [_Z13jmeint_kernelPfS_S_S_S_S_P6__halfS1_S1_S1_S1_S1_Pbi_param_6];
	shr.u32 	%r8, %r1, 5;
	mov.u32 	%r10, _ZZ13jmeint_kernelPfS_S_S_S_S_P6__halfS1_S1_S1_S1_S1_PbiE13bias_1_shared;
	add.s32 	%r11, %r10, %r6;
	mul.wide.u32 	%rd12, %r8, 2;
	mov.u64 	%rd13, bias_1_half_d;
	add.s64 	%rd14, %rd13, %rd12;
	ld.const.u16 	%rs140, [%rd14];
	st.shared.u16 	[%r11], %rs140;
	mov.f64 	%fd1, 0d0000000000000000;
	// begin inline asm
	{  cvt.rn.f16.f64 %rs3, %fd1;}

	// end inline asm
	mov.u32 	%r12, _ZZ13jmeint_kernelPfS_S_S_S_S_P6__halfS1_S1_S1_S1_S1_PbiE1A;
	add.s32 	%r13, %r12, %r6;
	st.shared.u16 	[%r13+8192], %rs3;
	st.shared.u16 	[%r13+8704], %rs3;
	st.shared.u16 	[%r13+9216], %rs3;
	st.shared.u16 	[%r13+9728], %rs3;
	st.shared.u16 	[%r13+10240], %rs3;
	st.shared.u16 	[%r13+10752], %rs3;
	st.shared.u16 	[%r13+11264], %rs3;
	st.shared.u16 	[%r13+11776], %rs3;
	st.shared.u16 	[%r13+12288], %rs3;
	st.shared.u16 	[%r13+12800], %rs3;
	st.shared.u16 	[%r13+13312], %rs3;
	st.shared.u16 	[%r13+13824], %rs3;
	st.shared.u16 	[%r13+14336], %rs3;
	st.shared.u16 	[%r13+14848], %rs3;
	st.shared.u16 	[%r13+15360], %rs3;
	st.shared.u16 	[%r13+15872], %rs3;
	bar.sync 	0;
	mul.lo.s32 	%r14, %r2, 3;
	cvta.to.global.u64 	%rd15, %rd32;
	mul.wide.s32 	%rd16, %r14, 2;
	add.s64 	%rd17, %rd15, %rd16;
	mov.f32 	%f1, 0f3D072B02;
	// begin inline asm
	{  cvt.rn.f16.f32 %rs4, %f1;}

	// end inline asm
	ld.global.u16 	%rs6, [%rd17];
	// begin inline asm
	{mul.f16 %rs5,%rs6,%rs4;
}
	// end inline asm
	shl.b32 	%r15, %r8, 10;
	add.s32 	%r16, %r12, %r15;
	and.b32  	%r17, %r6, 62;
	add.s32 	%r18, %r16, %r17;
	st.shared.u16 	[%r18], %rs5;
	ld.global.u16 	%rs9, [%rd17+2];
	// begin inline asm
	{mul.f16 %rs8,%rs9,%rs4;
}
	// end inline asm
	st.shared.u16 	[%r18+64], %rs8;
	ld.global.u16 	%rs12, [%rd17+4];
	// begin inline asm
	{mul.f16 %rs11,%rs12,%rs4;
}
	// end inline asm
	st.shared.u16 	[%r18+128], %rs11;
	cvta.to.global.u64 	%rd18, %rd4;
	add.s64 	%rd19, %rd18, %rd16;
	ld.global.u16 	%rs15, [%rd19];
	// begin inline asm
	{mul.f16 %rs14,%rs15,%rs4;
}
	// end inline asm
	st.shared.u16 	[%r18+192], %rs14;
	ld.global.u16 	%rs18, [%rd19+2];
	// begin inline asm
	{mul.f16 %rs17,%rs18,%rs4;
}
	// end inline asm
	st.shared.u16 	[%r18+256], %rs17;
	ld.global.u16 	%rs21, [%rd19+4];
	// begin inline asm
	{mul.f16 %rs20,%rs21,%rs4;
}
	// end inline asm
	st.shared.u16 	[%r18+320], %rs20;
	cvta.to.global.u64 	%rd20, %rd33;
	add.s64 	%rd21, %rd20, %rd16;
	ld.global.u16 	%rs24, [%rd21];
	// begin inline asm
	{mul.f16 %rs23,%rs24,%rs4;
}
	// end inline asm
	st.shared.u16 	[%r18+384], %rs23;
	ld.global.u16 	%rs27, [%rd21+2];
	// begin inline asm
	{mul.f16 %rs26,%rs27,%rs4;
}
	// end inline asm
	st.shared.u16 	[%r18+448], %rs26;
	ld.global.u16 	%rs30, [%rd21+4];
	// begin inline asm
	{mul.f16 %rs29,%rs30,%rs4;
}
	// end inline asm
	st.shared.u16 	[%r18+512], %rs29;
	cvta.to.global.u64 	%rd22, %rd6;
	add.s64 	%rd23, %rd22, %rd16;
	ld.global.u16 	%rs33, [%rd23];
	// begin inline asm
	{mul.f16 %rs32,%rs33,%rs4;
}
	// end inline asm
	st.shared.u16 	[%r18+576], %rs32;
	ld.global.u16 	%rs36, [%rd23+2];
	// begin inline asm
	{mul.f16 %rs35,%rs36,%rs4;
}
	// end inline asm
	st.shared.u16 	[%r18+640], %rs35;
	ld.global.u16 	%rs39, [%rd23+4];
	// begin inline asm
	{mul.f16 %rs38,%rs39,%rs4;
}
	// end inline asm
	st.shared.u16 	[%r18+704], %rs38;
	cvta.to.global.u64 	%rd24, %rd7;
	add.s64 	%rd25, %rd24, %rd16;
	ld.global.u16 	%rs42, [%rd25];
	// begin inline asm
	{mul.f16 %rs41,%rs42,%rs4;
}
	// end inline asm
	st.shared.u16 	[%r18+768], %rs41;
	ld.global.u16 	%rs45, [%rd25+2];
	// begin inline asm
	{mul.f16 %rs44,%rs45,%rs4;
}
	// end inline asm
	st.shared.u16 	[%r18+832], %rs44;
	ld.global.u16 	%rs48, [%rd25+4];
	// begin inline asm
	{mul.f16 %rs47,%rs48,%rs4;
}
	// end inline asm
	st.shared.u16 	[%r18+896], %rs47;
	cvta.to.global.u64 	%rd26, %rd34;
	add.s64 	%rd27, %rd26, %rd16;
	ld.global.u16 	%rs51, [%rd27];
	// begin inline asm
	{mul.f16 %rs50,%rs51,%rs4;
}
	// end inline asm
	st.shared.u16 	[%r18+960], %rs50;
	ld.global.u16 	%rs54, [%rd27+2];
	// begin inline asm
	{mul.f16 %rs53,%rs54,%rs4;
}
	// end inline asm
	add.s32 	%r19, %r16, 8192;
	st.shared.u16 	[%r18+8192], %rs53;
	ld.global.u16 	%rs57, [%rd27+4];
	// begin inline asm
	{mul.f16 %rs56,%rs57,%rs4;
}
	// end inline asm
	st.shared.u16 	[%r18+8256], %rs56;
	bar.sync 	0;
	mov.b32 	%r20, 32;
	wmma.load.a.sync.aligned.col.m32n8k16.shared.f16 	{%r21, %r22, %r23, %r24, %r25, %r26, %r27, %r28}, [%r16], %r20;
	mov.b32 	%r30, 8;
	wmma.load.b.sync.aligned.row.m32n8k16.shared.f16 	{%r31, %r32, %r33, %r34, %r35, %r36, %r37, %r38}, [%r7], %r30;
	wmma.load.c.sync.aligned.col.m32n8k16.shared.f16 	{%r39, %r40, %r41, %r42}, [%r10], %r20;
	wmma.mma.sync.aligned.col.row.m32n8k16.f16.f16 {%r43, %r44, %r45, %r46}, {%r21, %r22, %r23, %r24, %r25, %r26, %r27, %r28}, {%r31, %r32, %r33, %r34, %r35, %r36, %r37, %r38}, {%r39, %r40, %r41, %r42};
	wmma.store.d.sync.aligned.col.m32n8k16.shared.f16 	[%r16], {%r43, %r44, %r45, %r46}, %r20;
	wmma.load.a.sync.aligned.col.m32n8k16.shared.f16 	{%r47, %r48, %r49, %r50, %r51, %r52, %r53, %r54}, [%r19], %r20;
	add.s32 	%r55, %r7, 256;
	wmma.load.b.sync.aligned.row.m32n8k16.shared.f16 	{%r56, %r57, %r58, %r59, %r60, %r61, %r62, %r63}, [%r55], %r30;
	wmma.load.c.sync.aligned.col.m32n8k16.shared.f16 	{%r64, %r65, %r66, %r67}, [%r16], %r20;
	wmma.mma.sync.aligned.col.row.m32n8k16.f16.f16 {%r68, %r69, %r70, %r71}, {%r47, %r48, %r49, %r50, %r51, %r52, %r53, %r54}, {%r56, %r57, %r58, %r59, %r60, %r61, %r62, %r63}, {%r64, %r65, %r66, %r67};
	mov.f32 	%f2, 0f00000000;
	// begin inline asm
	{  cvt.rn.f16.f32 %rs59, %f2;}

	// end inline asm
	mov.b32 	{%rs61, %rs64}, %r68;
	// begin inline asm
	{ .reg .pred __$temp3;
  setp.gt.f16  __$temp3, %rs61, %rs59;
  selp.u16 %rs60, 1, 0, __$temp3;}
	// end inline asm
	setp.eq.s16 	%p2, %rs60, 0;
	selp.b16 	%rs141, %rs59, %rs61, %p2;
	// begin inline asm
	{ .reg .pred __$temp3;
  setp.gt.f16  __$temp3, %rs64, %rs59;
  selp.u16 %rs63, 1, 0, __$temp3;}
	// end inline asm
	setp.eq.s16 	%p3, %rs63, 0;
	selp.b16 	%rs142, %rs59, %rs64, %p3;
	mov.b32 	%r72, {%rs141, %rs142};
	mov.b32 	{%rs67, %rs70}, %r69;
	// begin inline asm
	{ .reg .pred __$temp3;
  setp.gt.f16  __$temp3, %rs67, %rs59;
  selp.u16 %rs66, 1, 0, __$temp3;}
	// end inline asm
	setp.eq.s16 	%p4, %rs66, 0;
	selp.b16 	%rs143, %rs59, %rs67, %p4;
	// begin inline asm
	{ .reg .pred __$temp3;
  setp.gt.f16  __$temp3, %rs70, %rs59;
  selp.u16 %rs69, 1, 0, __$temp3;}
	// end inline asm
	setp.eq.s16 	%p5, %rs69, 0;
	selp.b16 	%rs144, %rs59, %rs70, %p5;
	mov.b32 	%r73, {%rs143, %rs144};
	mov.b32 	{%rs73, %rs76}, %r70;
	// begin inline asm
	{ .reg .pred __$temp3;
  setp.gt.f16  __$temp3, %rs73, %rs59;
  selp.u16 %rs72, 1, 0, __$temp3;}
	// end inline asm
	setp.eq.s16 	%p6, %rs72, 0;
	selp.b16 	%rs145, %rs59, %rs73, %p6;
	// begin inline asm
	{ .reg .pred __$temp3;
  setp.gt.f16  __$temp3, %rs76, %rs59;
  selp.u16 %rs75, 1, 0, __$temp3;}
	// end inline asm
	setp.eq.s16 	%p7, %rs75, 0;
	selp.b16 	%rs146, %rs59, %rs76, %p7;
	mov.b32 	%r74, {%rs145, %rs146};
	mov.b32 	{%rs79, %rs82}, %r71;
	// begin inline asm
	{ .reg .pred __$temp3;
  setp.gt.f16  __$temp3, %rs79, %rs59;
  selp.u16 %rs78, 1, 0, __$temp3;}
	// end inline asm
	setp.eq.s16 	%p8, %rs78, 0;
	selp.b16 	%rs147, %rs59, %rs79, %p8;
	// begin inline asm
	{ .reg .pred __$temp3;
  setp.gt.f16  __$temp3, %rs82, %rs59;
  selp.u16 %rs81, 1, 0, __$temp3;}
	// end inline asm
	setp.eq.s16 	%p9, %rs81, 0;
	selp.b16 	%rs148, %rs59, %rs82, %p9;
	mov.b32 	%r75, {%rs147, %rs148};
	wmma.store.d.sync.aligned.col.m32n8k16.shared.f16 	[%r16], {%r72, %r73, %r74, %r75}, %r20;
	bar.warp.sync 	-1;
	ld.shared.u16 	%rs85, [%r18];
	ld.const.u16 	%rs86, [weight_2_half_d];
	// begin inline asm
	{mul.f16 %rs84,%rs85,%rs86;
}
	// end inline asm
	// begin inline asm
	{add.f16 %rs87,%rs59,%rs84;
}
	// end inline asm
	ld.shared.u16 	%rs91, [%r18+64];
	ld.const.u16 	%rs92, [weight_2_half_d+2];
	// begin inline asm
	{mul.f16 %rs90,%rs91,%rs92;
}
	// end inline asm
	// begin inline asm
	{add.f16 %rs93,%rs87,%rs90;
}
	// end inline asm
	ld.shared.u16 	%rs97, [%r18+128];
	ld.const.u16 	%rs98, [weight_2_half_d+4];
	// begin inline asm
	{mul.f16 %rs96,%rs97,%rs98;
}
	// end inline asm
	// begin inline asm
	{add.f16 %rs99,%rs93,%rs96;
}
	// end inline asm
	ld.shared.u16 	%rs103, [%r18+192];
	ld.const.u16 	%rs104, [weight_2_half_d+6];
	// begin inline asm
	{mul.f16 %rs102,%rs103,%rs104;
}
	// end inline asm
	// begin inline asm
	{add.f16 %rs105,%rs99,%rs102;
}
	// end inline asm
	ld.shared.u16 	%rs109, [%r18+256];
	ld.const.u16 	%rs110, [weight_2_half_d+8];
	// begin inline asm
	{mul.f16 %rs108,%rs109,%rs110;
}
	// end inline asm
	// begin inline asm
	{add.f16 %rs111,%rs105,%rs108;
}
	// end inline asm
	ld.shared.u16 	%rs115, [%r18+320];
	ld.const.u16 	%rs116, [weight_2_half_d+10];
	// begin inline asm
	{mul.f16 %rs114,%rs115,%rs116;
}
	// end inline asm
	// begin inline asm
	{add.f16 %rs117,%rs111,%rs114;
}
	// end inline asm
	ld.shared.u16 	%rs121, [%r18+384];
	ld.const.u16 	%rs122, [weight_2_half_d+12];
	// begin inline asm
	{mul.f16 %rs120,%rs121,%rs122;
}
	// end inline asm
	// begin inline asm
	{add.f16 %rs123,%rs117,%rs120;
}
	// end inline asm
	ld.shared.u16 	%rs127, [%r18+448];
	ld.const.u16 	%rs128, [weight_2_half_d+14];
	// begin inline asm
	{mul.f16 %rs126,%rs127,%rs128;
}
	// end inline asm
	// begin inline asm
	{add.f16 %rs129,%rs123,%rs126;
}
	// end inline asm
	mov.f32 	%f3, 0f3D7CEFC5;
	// begin inline asm
	{  cvt.rn.f16.f32 %rs132, %f3;}

	// end inline asm
	// begin inline asm
	{add.f16 %rs133,%rs129,%rs132;
}
	// end inline asm
	bar.warp.sync 	-1;
	mov.f32 	%f4, 0f3F000000;
	// begin inline asm
	{  cvt.rn.f16.f32 %rs136, %f4;}

	// end inline asm
	// begin inline asm
	{ .reg .pred __$temp3;
  setp.ge.f16  __$temp3, %rs133, %rs136;
  selp.u16 %rs137, 1, 0, __$temp3;}
	// end inline asm
	setp.eq.s16 	%p10, %rs137, 0;
	@%p10 bra 	$L__BB0_4;
	cvt.s64.s32 	%rd28, %r2;
	add.s64 	%rd29, %rd1, %rd28;
	mov.b16 	%rs149, 1;
	st.global.u8 	[%rd29], %rs149;
	bra.uni 	$L__BB0_5;
$L__BB0_4:
	cvt.s64.s32 	%rd30, %r2;
	add.s64 	%rd31, %rd1, %rd30;
	mov.b16 	%rs150, 0;
	st.global.u8 	[%rd31], %rs150;
$L__BB0_5:
	ret;

}


// ===== COMPILED SASS (sm_100) =====

	.target	sm_100

	.elftype	@"ET_EXEC"


//--------------------- .note.nv.tkinfo           --------------------------
	.section	.note.nv.tkinfo,"",@"SHT_NOTE"
	.sectionflags	@"SHF_NOTE_NV_TKINFO"
	.tkinfo
        /*0018*/ 	.word	0x00000002
        /*0030*/ 	.string	""
        /*0030*/ 	.string	"ptxas"
        /*0030*/ 	.string	"Cuda compilation tools, release 13.0, V13.0.88"
        /*0030*/ 	.string	"Build cuda_13.0.r13.0/compiler.36424714_0"
        /*0030*/ 	.string	"-arch sm_100 -m 64 "



//--------------------- .note.nv.cuinfo           --------------------------
	.section	.note.nv.cuinfo,"",@"SHT_NOTE"
	.sectionflags	@"SHF_NOTE_NV_CUINFO"
        /*0018*/ 	.short	0x0002
        /*001a*/ 	.short	0x0064
        /*001c*/ 	.short	0x0082
	.zero		2


//--------------------- .nv.info                  --------------------------
	.section	.nv.info,"",@"SHT_CUDA_INFO"
	.align	4


	//----- nvinfo : EIATTR_REGCOUNT
	.align		4
        /*0000*/ 	.byte	0x04, 0x2f
        /*0002*/ 	.short	(.L_4 - .L_3)
	.align		4
.L_3:
        /*0004*/ 	.word	index@(_Z13jmeint_kernelPfS_S_S_S_S_P6__halfS1_S1_S1_S1_S1_Pbi)
        /*0008*/ 	.word	0x00000020


	//----- nvinfo : EIATTR_FRAME_SIZE
	.align		4
.L_4:
        /*000c*/ 	.byte	0x04, 0x11
        /*000e*/ 	.short	(.L_6 - .L_5)
	.align		4
.L_5:
        /*0010*/ 	.word	index@(_Z13jmeint_kernelPfS_S_S_S_S_P6__halfS1_S1_S1_S1_S1_Pbi)
        /*0014*/ 	.word	0x00000000


	//----- nvinfo : EIATTR_MIN_STACK_SIZE
	.align		4
.L_6:
        /*0018*/ 	.byte	0x04, 0x12
        /*001a*/ 	.short	(.L_8 - .L_7)
	.align		4
.L_7:
        /*001c*/ 	.word	index@(_Z13jmeint_kernelPfS_S_S_S_S_P6__halfS1_S1_S1_S1_S1_Pbi)
        /*0020*/ 	.word	0x00000000
.L_8:


//--------------------- .nv.compat                --------------------------
	.section	.nv.compat,"",@"SHT_CUDA_COMPAT_INFO"
	.align	4
        /*0000*/ 	.byte	0x02, 0x09, 0x00, 0x00, 0x02, 0x02, 0x01, 0x00, 0x02, 0x05, 0x05, 0x00, 0x03, 0x07, 0x01, 0x01
        /*0010*/ 	.byte	0x02, 0x03, 0x00, 0x00, 0x02, 0x06, 0x01, 0x00, 0x04, 0x0b, 0x08, 0x00, 0x09, 0x00, 0x00, 0x00
        /*0020*/ 	.byte	0x00, 0x00, 0x00, 0x00


//--------------------- .nv.info._Z13jmeint_kernelPfS_S_S_S_S_P6__halfS1_S1_S1_S1_S1_Pbi --------------------------
	.section	.nv.info._Z13jmeint_kernelPfS_S_S_S_S_P6__halfS1_S1_S1_S1_S1_Pbi,"",@"SHT_CUDA_INFO"
	.sectionflags	@""
	.align	4


	//----- nvinfo : EIATTR_CUDA_API_VERSION
	.align		4
        /*0000*/ 	.byte	0x04, 0x37
        /*0002*/ 	.short	(.L_10 - .L_9)
.L_9:
        /*0004*/ 	.word	0x00000082


	//----- nvinfo : EIATTR_KPARAM_INFO
	.align		4
.L_10:
        /*0008*/ 	.byte	0x04, 0x17
        /*000a*/ 	.short	(.L_12 - .L_11)
.L_11:
        /*000c*/ 	.word	0x00000000
        /*0010*/ 	.short	0x000d
        /*0012*/ 	.short	0x0068
        /*0014*/ 	.byte	0x00, 0xf0, 0x11, 0x00


	//----- nvinfo : EIATTR_KPARAM_INFO
	.align		4
.L_12:
        /*0018*/ 	.byte	0x04, 0x17
        /*001a*/ 	.short	(.L_14 - .L_13)
.L_13:
        /*001c*/ 	.word	0x00000000
        /*0020*/ 	.short	0x000c
        /*0022*/ 	.short	0x0060
        /*0024*/ 	.byte	0x00, 0xf5, 0x21, 0x00


	//----- nvinfo : EIATTR_KPARAM_INFO
	.align		4
.L_14:
        /*0028*/ 	.byte	0x04, 0x17
        /*002a*/ 	.short	(.L_16 - .L_15)
.L_15:
        /*002c*/ 	.word	0x00000000
        /*0030*/ 	.short	0x000b
        /*0032*/ 	.short	0x0058
        /*0034*/ 	.byte	0x00, 0xf5, 0x21, 0x00


	//----- nvinfo : EIATTR_KPARAM_INFO
	.align		4
.L_16:
        /*0038*/ 	.byte	0x04, 0x17
        /*003a*/ 	.short	(.L_18 - .L_17)
.L_17:
        /*003c*/ 	.word	0x00000000
        /*0040*/ 	.short	0x000a
        /*0042*/ 	.short	0x0050
        /*0044*/ 	.byte	0x00, 0xf5, 0x21, 0x00


	//----- nvinfo : EIATTR_KPARAM_INFO
	.align		4
.L_18:
        /*0048*/ 	.byte	0x04, 0x17
        /*004a*/ 	.short	(.L_20 - .L_19)
.L_19:
        /*004c*/ 	.word	0x00000000
        /*0050*/ 	.short	0x0009
        /*0052*/ 	.short	0x0048
        /*0054*/ 	.byte	0x00, 0xf5, 0x21, 0x00


	//----- nvinfo : EIATTR_KPARAM_INFO
	.align		4
.L_20:
        /*0058*/ 	.byte	0x04, 0x17
        /*005a*/ 	.short	(.L_22 - .L_21)
.L_21:
        /*005c*/ 	.word	0x00000000
        /*0060*/ 	.short	0x0008
        /*0062*/ 	.short	0x0040
        /*0064*/ 	.byte	0x00, 0xf5, 0x21, 0x00


	//----- nvinfo : EIATTR_KPARAM_INFO
	.align		4
.L_22:
        /*0068*/ 	.byte	0x04, 0x17
        /*006a*/ 	.short	(.L_24 - .L_23)
.L_23:
        /*006c*/ 	.word	0x00000000
        /*0070*/ 	.short	0x0007
        /*0072*/ 	.short	0x0038
        /*0074*/ 	.byte	0x00, 0xf5, 0x21, 0x00


	//----- nvinfo : EIATTR_KPARAM_INFO
	.align		4
.L_24:
        /*0078*/ 	.byte	0x04, 0x17
        /*007a*/ 	.short	(.L_26 - .L_25)
.L_25:
        /*007c*/ 	.word	0x00000000
        /*0080*/ 	.short	0x0006
        /*0082*/ 	.short	0x0030
        /*0084*/ 	.byte	0x00, 0xf5, 0x21, 0x00


	//----- nvinfo : EIATTR_KPARAM_INFO
	.align		4
.L_26:
        /*0088*/ 	.byte	0x04, 0x17
        /*008a*/ 	.short	(.L_28 - .L_27)
.L_27:
        /*008c*/ 	.word	0x00000000
        /*0090*/ 	.short	0x0005
        /*0092*/ 	.short	0x0028
        /*0094*/ 	.byte	0x00, 0xf5, 0x21, 0x00


	//----- nvinfo : EIATTR_KPARAM_INFO
	.align		4
.L_28:
        /*0098*/ 	.byte	0x04, 0x17
        /*009a*/ 	.short	(.L_30 - .L_29)
.L_29:
        /*009c*/ 	.word	0x00000000
        /*00a0*/ 	.short	0x0004
        /*00a2*/ 	.short	0x0020
        /*00a4*/ 	.byte	0x00, 0xf5, 0x21, 0x00


	//----- nvinfo : EIATTR_KPARAM_INFO
	.align		4
.L_30:
        /*00a8*/ 	.byte	0x04, 0x17
        /*00aa*/ 	.short	(.L_32 - .L_31)
.L_31:
        /*00ac*/ 	.word	0x00000000
        /*00b0*/ 	.short	0x0003
        /*00b2*/ 	.short	0x0018
        /*00b4*/ 	.byte	0x00, 0xf5, 0x21, 0x00


	//----- nvinfo : EIATTR_KPARAM_INFO
	.align		4
.L_32:
        /*00b8*/ 	.byte	0x04, 0x17
        /*00ba*/ 	.short	(.L_34 - .L_33)
.L_33:
        /*00bc*/ 	.word	0x00000000
        /*00c0*/ 	.short	0x0002
        /*00c2*/ 	.short	0x0010
        /*00c4*/ 	.byte	0x00, 0xf5, 0x21, 0x00


	//----- nvinfo : EIATTR_KPARAM_INFO
	.align		4
.L_34:
        /*00c8*/ 	.byte	0x04, 0x17
        /*00ca*/ 	.short	(.L_36 - .L_35)
.L_35:
        /*00cc*/ 	.word	0x00000000
        /*00d0*/ 	.short	0x0001
        /*00d2*/ 	.short	0x0008
        /*00d4*/ 	.byte	0x00, 0xf5, 0x21, 0x00


	//----- nvinfo : EIATTR_KPARAM_INFO
	.align		4
.L_36:
        /*00d8*/ 	.byte	0x04, 0x17
        /*00da*/ 	.short	(.L_38 - .L_37)
.L_37:
        /*00dc*/ 	.word	0x00000000
        /*00e0*/ 	.short	0x0000
        /*00e2*/ 	.short	0x0000
        /*00e4*/ 	.byte	0x00, 0xf5, 0x21, 0x00


	//----- nvinfo : EIATTR_SPARSE_MMA_MASK
	.align		4
.L_38:
        /*00e8*/ 	.byte	0x03, 0x50
        /*00ea*/ 	.short	0x0000


	//----- nvinfo : EIATTR_WMMA_USED
	.align		4
        /*00ec*/ 	.byte	0x01, 0x2b
	.zero		2


	//----- nvinfo : EIATTR_MAXREG_COUNT
	.align		4
        /*00f0*/ 	.byte	0x03, 0x1b
        /*00f2*/ 	.short	0x00ff


	//----- nvinfo : EIATTR_NUM_BARRIERS
	.align		4
        /*00f4*/ 	.byte	0x02, 0x4c
        /*00f6*/ 	.byte	0x01
	.zero		1


	//----- nvinfo : EIATTR_MERCURY_ISA_VERSION
	.align		4
        /*00f8*/ 	.byte	0x03, 0x5f
        /*00fa*/ 	.short	0x0101


	//----- nvinfo : EIATTR_COOP_GROUP_MASK_REGIDS
	.align		4
        /*00fc*/ 	.byte	0x04, 0x29
        /*00fe*/ 	.short	(.L_40 - .L_39)


	//   ....[0]....
.L_39:
        /*0100*/ 	.word	0xffffffff


	//   ....[1]....
        /*0104*/ 	.word	0xffffffff


	//----- nvinfo : EIATTR_COOP_GROUP_INSTR_OFFSETS
	.align		4
.L_40:
        /*0108*/ 	.byte	0x04, 0x28
        /*010a*/ 	.short	(.L_42 - .L_41)


	//   ....[0]....
.L_41:
        /*010c*/ 	.word	0x00000ca0


	//   ....[1]....
        /*0110*/ 	.word	0x00000e10


	//----- nvinfo : EIATTR_VRC_CTA_INIT_COUNT
	.align		4
.L_42:
        /*0114*/ 	.byte	0x02, 0x4a
	.zero		1
	.zero		1


	//----- nvinfo : EIATTR_EXIT_INSTR_OFFSETS
	.align		4
        /*0118*/ 	.byte	0x04, 0x1c
        /*011a*/ 	.short	(.L_44 - .L_43)


	//   ....[0]....
.L_43:
        /*011c*/ 	.word	0x00000e30


	//   ....[1]....
        /*0120*/ 	.word	0x00000e80


	//----- nvinfo : EIATTR_CBANK_PARAM_SIZE
	.align		4
.L_44:
        /*0124*/ 	.byte	0x03, 0x19
        /*0126*/ 	.short	0x006c


	//----- nvinfo : EIATTR_PARAM_CBANK
	.align		4
        /*0128*/ 	.byte	0x04, 0x0a
        /*012a*/ 	.short	(.L_46 - .L_45)
	.align		4
.L_45:
        /*012c*/ 	.word	index@(.nv.constant0._Z13jmeint_kernelPfS_S_S_S_S_P6__halfS1_S1_S1_S1_S1_Pbi)
        /*0130*/ 	.short	0x0380
        /*0132*/ 	.short	0x006c


	//----- nvinfo : EIATTR_SW_WAR
	.align		4
.L_46:
        /*0134*/ 	.byte	0x04, 0x36
        /*0136*/ 	.short	(.L_48 - .L_47)
.L_47:
        /*0138*/ 	.word	0x00000008
.L_48:


//--------------------- .nv.callgraph             --------------------------
	.section	.nv.callgraph,"",@"SHT_CUDA_CALLGRAPH"
	.align	4
	.sectionentsize	8
	.align		4
        /*0000*/ 	.word	0x00000000
	.align		4
        /*0004*/ 	.word	0xffffffff
	.align		4
        /*0008*/ 	.word	0x00000000
	.align		4
        /*000c*/ 	.word	0xfffffffe
	.align		4
        /*0010*/ 	.word	0x00000000
	.align		4
        /*0014*/ 	.word	0xfffffffd
	.align		4
        /*0018*/ 	.word	0x00000000
	.align		4
        /*001c*/ 	.word	0xfffffffc


//--------------------- .nv.constant3             --------------------------
	.section	.nv.constant3,"a",@progbits
	.align	2
.nv.constant3:
	.type		weight_1_half_d,@object
	.size		weight_1_half_d,(weight_2_half_d - weight_1_half_d)
weight_1_half_d:
	.zero		288
	.type		weight_2_half_d,@object
	.size		weight_2_half_d,(bias_1_half_d - weight_2_half_d)
weight_2_half_d:
	.zero		16
	.type		bias_1_half_d,@object
	.size		bias_1_half_d,(.L_2 - bias_1_half_d)
bias_1_half_d:
	.zero		16
.L_2:


//--------------------- .text._Z13jmeint_kernelPfS_S_S_S_S_P6__halfS1_S1_S1_S1_S1_Pbi --------------------------
	.section	.text._Z13jmeint_kernelPfS_S_S_S_S_P6__halfS1_S1_S1_S1_S1_Pbi,"ax",@progbits
	.align	128
        .global         _Z13jmeint_kernelPfS_S_S_S_S_P6__halfS1_S1_S1_S1_S1_Pbi
        .type           _Z13jmeint_kernelPfS_S_S_S_S_P6__halfS1_S1_S1_S1_S1_Pbi,@function
        .size           _Z13jmeint_kernelPfS_S_S_S_S_P6__halfS1_S1_S1_S1_S1_Pbi,(.L_x_1 - _Z13jmeint_kernelPfS_S_S_S_S_P6__halfS1_S1_S1_S1_S1_Pbi)
        .other          _Z13jmeint_kernelPfS_S_S_S_S_P6__halfS1_S1_S1_S1_S1_Pbi,@"STO_CUDA_ENTRY STV_DEFAULT"
_Z13jmeint_kernelPfS_S_S_S_S_P6__halfS1_S1_S1_S1_S1_Pbi:
.text._Z13jmeint_kernelPfS_S_S_S_S_P6__halfS1_S1_S1_S1_S1_Pbi:
[----:B------:R-:W-:Y:S01]  /*0000*/  LDC R1, c[0x0][0x37c] ;  /* 0x0000df00ff017b82 */ /* 0x000fe20000000800 */
[----:B------:R-:W0:Y:S01]  /*0010*/  S2R R3, SR_TID.X ;  /* 0x0000000000037919 */ /* 0x000e220000002100 */
[----:B------:R-:W-:-:S06]  /*0020*/  UMOV UR4, 0x130 ;  /* 0x0000013000047882 */ /* 0x000fcc0000000000 */
[----:B------:R-:W1:Y:S01]  /*0030*/  S2UR UR7, SR_CgaCtaId ;  /* 0x00000000000779c3 */ /* 0x000e620000008800 */
[----:B------:R-:W2:Y:S01]  /*0040*/  LDCU UR8, c[0x0][0x360] ;  /* 0x00006c00ff0877ac */ /* 0x000ea20008000800 */
[----:B------:R-:W2:Y:S06]  /*0050*/  S2R R0, SR_CTAID.X ;  /* 0x0000000000007919 */ /* 0x000eac0000002500 */
[----:B------:R-:W3:Y:S08]  /*0060*/  LDC.64 R20, c[0x0][0x3b8] ;  /* 0x0000ee00ff147b82 */ /* 0x000ef00000000a00 */
[----:B------:R-:W4:Y:S01]  /*0070*/  LDC.64 R26, c[0x0][0x3c0] ;  /* 0x0000f000ff1a7b82 */ /* 0x000f220000000a00 */
[C---:B0-----:R-:W-:Y:S01]  /*0080*/  ISETP.GT.U32.AND P0, PT, R3.reuse, 0xf, PT ;  /* 0x0000000f0300780c */ /* 0x041fe20003f04070 */
[C---:B------:R-:W-:Y:S01]  /*0090*/  IMAD.SHL.U32 R4, R3.reuse, 0x2, RZ ;  /* 0x0000000203047824 */ /* 0x040fe200078e00ff */
[----:B------:R-:W-:Y:S01]  /*00a0*/  SHF.R.U32.HI R19, RZ, 0x5, R3 ;  /* 0x00000005ff137819 */ /* 0x000fe20000011603 */
[----:B------:R-:W-:-:S04]  /*00b0*/  IMAD.SHL.U32 R10, R3, 0x2, RZ ;  /* 0x00000002030a7824 */ /* 0x000fc800078e00ff */
[----:B------:R-:W0:Y:S01]  /*00c0*/  LDC.U16 R5, c[0x3][R4] ;  /* 0x00c0000004057b82 */ /* 0x000e220000000400 */
[----:B------:R-:W-:Y:S01]  /*00d0*/  LEA R6, R19, UR4, 0x1 ;  /* 0x0000000413067c11 */ /* 0x000fe2000f8e08ff */
[----:B------:R-:W-:Y:S01]  /*00e0*/  UMOV UR4, 0x400 ;  /* 0x0000040000047882 */ /* 0x000fe20000000000 */
[----:B--2---:R-:W-:Y:S01]  /*00f0*/  IMAD R0, R0, UR8, R3 ;  /* 0x0000000800007c24 */ /* 0x004fe2000f8e0203 */
[----:B------:R-:W-:Y:S02]  /*0100*/  UIADD3 UR5, UPT, UPT, UR4, 0x4000, URZ ;  /* 0x0000400004057890 */ /* 0x000fe4000fffe0ff */
[----:B------:R-:W-:Y:S01]  /*0110*/  UIADD3 UR6, UPT, UPT, UR4, 0x4200, URZ ;  /* 0x0000420004067890 */ /* 0x000fe2000fffe0ff */
[----:B------:R-:W-:Y:S01]  /*0120*/  IMAD R25, R0, 0x3, RZ ;  /* 0x0000000300197824 */ /* 0x000fe200078e02ff */
[----:B------:R-:W2:Y:S01]  /*0130*/  @!P0 LDC.U16 R7, c[0x3][R4+0x100] ;  /* 0x00c0400004078b82 */ /* 0x000ea20000000400 */
[----:B-1----:R-:W-:Y:S02]  /*0140*/  ULEA UR5, UR7, UR5, 0x18 ;  /* 0x0000000507057291 */ /* 0x002fe4000f8ec0ff */
[----:B------:R-:W-:Y:S01]  /*0150*/  ULEA UR6, UR7, UR6, 0x18 ;  /* 0x0000000607067291 */ /* 0x000fe2000f8ec0ff */
[C---:B---3--:R-:W-:Y:S01]  /*0160*/  IMAD.WIDE R20, R25.reuse, 0x2, R20 ;  /* 0x0000000219147825 */ /* 0x048fe200078e0214 */
[----:B------:R-:W-:Y:S01]  /*0170*/  ULEA UR4, UR7, UR4, 0x18 ;  /* 0x0000000407047291 */ /* 0x000fe2000f8ec0ff */
[----:B------:R-:W1:Y:S02]  /*0180*/  LDCU.64 UR8, c[0x0][0x358] ;  /* 0x00006b00ff0877ac */ /* 0x000e640008000a00 */
[----:B------:R-:W3:Y:S08]  /*0190*/  LDC.U16 R9, c[0x3][R6] ;  /* 0x00c0000006097b82 */ /* 0x000ef00000000400 */
[----:B------:R-:W5:Y:S01]  /*01a0*/  LDC.64 R2, c[0x0][0x3c8] ;  /* 0x0000f200ff027b82 */ /* 0x000f620000000a00 */
[----:B0-----:R0:W-:Y:S04]  /*01b0*/  STS.U16 [R10+UR5], R5 ;  /* 0x000000050a007988 */ /* 0x0011e80008000405 */
[----:B--2---:R2:W-:Y:S03]  /*01c0*/  @!P0 STS.U16 [R10+UR5+0x100], R7 ;  /* 0x000100070a008988 */ /* 0x0045e60008000405 */
[----:B0-----:R-:W0:Y:S01]  /*01d0*/  LDC.64 R4, c[0x0][0x3d8] ;  /* 0x0000f600ff047b82 */ /* 0x001e220000000a00 */
[----:B---3--:R3:W-:Y:S07]  /*01e0*/  STS.U16 [R10+UR6], R9 ;  /* 0x000000090a007988 */ /* 0x0087ee0008000406 */
[----:B--2---:R-:W2:Y:S01]  /*01f0*/  LDC.64 R6, c[0x0][0x3b0] ;  /* 0x0000ec00ff067b82 */ /* 0x004ea20000000a00 */
[----:B------:R-:W-:Y:S04]  /*0200*/  STS.U16 [R10+UR4+0x2000], RZ ;  /* 0x002000ff0a007988 */ /* 0x000fe80008000404 */
[----:B------:R-:W-:Y:S03]  /*0210*/  STS.U16 [R10+UR4+0x2200], RZ ;  /* 0x002200ff0a007988 */ /* 0x000fe60008000404 */
[----:B---3--:R-:W3:Y:S01]  /*0220*/  LDC.64 R8, c[0x0][0x3d0] ;  /* 0x0000f400ff087b82 */ /* 0x008ee20000000a00 */
[----:B------:R-:W-:Y:S04]  /*0230*/  STS.U16 [R10+UR4+0x2400], RZ ;  /* 0x002400ff0a007988 */ /* 0x000fe80008000404 */
        /* <DEDUP_REMOVED lines=12> */
[----:B------:R-:W-:Y:S01]  /*0300*/  STS.U16 [R10+UR4+0x3e00], RZ ;  /* 0x003e00ff0a007988 */ /* 0x000fe20008000404 */
[----:B------:R-:W-:Y:S01]  /*0310*/  BAR.SYNC.DEFER_BLOCKING 0x0 ;  /* 0x0000000000007b1d */ /* 0x000fe20000010000 */
[----:B----4-:R-:W-:-:S04]  /*0320*/  IMAD.WIDE R26, R25, 0x2, R26 ;  /* 0x00000002191a7825 */ /* 0x010fc800078e021a */
[----:B-----5:R-:W-:-:S04]  /*0330*/  IMAD.WIDE R2, R25, 0x2, R2 ;  /* 0x0000000219027825 */ /* 0x020fc800078e0202 */
[----:B---3--:R-:W-:-:S04]  /*0340*/  IMAD.WIDE R8, R25, 0x2, R8 ;  /* 0x0000000219087825 */ /* 0x008fc800078e0208 */
[----:B--2---:R-:W-:-:S04]  /*0350*/  IMAD.WIDE R6, R25, 0x2, R6 ;  /* 0x0000000219067825 */ /* 0x004fc800078e0206 */
[----:B0-----:R-:W-:Y:S01]  /*0360*/  IMAD.WIDE R4, R25, 0x2, R4 ;  /* 0x0000000219047825 */ /* 0x001fe200078e0204 */
[----:B-1----:R-:W2:Y:S04]  /*0370*/  LDG.E.U16 R18, desc[UR8][R20.64] ;  /* 0x0000000814127981 */ /* 0x002ea8000c1e1500 */
[----:B------:R-:W3:Y:S04]  /*0380*/  LDG.E.U16 R17, desc[UR8][R20.64+0x2] ;  /* 0x0000020814117981 */ /* 0x000ee8000c1e1500 */
[----:B------:R-:W4:Y:S04]  /*0390*/  LDG.E.U16 R13, desc[UR8][R20.64+0x4] ;  /* 0x00000408140d7981 */ /* 0x000f28000c1e1500 */
[----:B------:R-:W5:Y:S04]  /*03a0*/  LDG.E.U16 R11, desc[UR8][R26.64] ;  /* 0x000000081a0b7981 */ /* 0x000f68000c1e1500 */
[----:B------:R-:W5:Y:S04]  /*03b0*/  LDG.E.U16 R16, desc[UR8][R26.64+0x2] ;  /* 0x000002081a107981 */ /* 0x000f68000c1e1500 */
[----:B------:R-:W5:Y:S04]  /*03c0*/  LDG.E.U16 R15, desc[UR8][R26.64+0x4] ;  /* 0x000004081a0f7981 */ /* 0x000f68000c1e1500 */
[----:B------:R-:W5:Y:S04]  /*03d0*/  LDG.E.U16 R12, desc[UR8][R2.64] ;  /* 0x00000008020c7981 */ /* 0x000f68000c1e1500 */
[----:B------:R-:W5:Y:S04]  /*03e0*/  LDG.E.U16 R14, desc[UR8][R2.64+0x2] ;  /* 0x00000208020e7981 */ /* 0x000f68000c1e1500 */
[----:B------:R0:W5:Y:S04]  /*03f0*/  LDG.E.U16 R22, desc[UR8][R2.64+0x4] ;  /* 0x0000040802167981 */ /* 0x000168000c1e1500 */
        /* <DEDUP_REMOVED lines=8> */
[----:B------:R1:W5:Y:S01]  /*0480*/  LDG.E.U16 R29, desc[UR8][R4.64+0x4] ;  /* 0x00000408041d7981 */ /* 0x000362000c1e1500 */
[----:B------:R-:W-:-:S02]  /*0490*/  LEA R19, R19, UR4, 0xa ;  /* 0x0000000413137c11 */ /* 0x000fc4000f8e50ff */
[----:B0-----:R-:W-:Y:S01]  /*04a0*/  LOP3.LUT R2, R10, 0x3e, RZ, 0xc0, !PT ;  /* 0x0000003e0a027812 */ /* 0x001fe200078ec0ff */
[----:B------:R-:W1:Y:S04]  /*04b0*/  S2R R3, SR_LANEID ;  /* 0x0000000000037919 */ /* 0x000e680000000000 */
[----:B------:R-:W-:Y:S01]  /*04c0*/  IMAD.IADD R2, R19, 0x1, R2 ;  /* 0x0000000113027824 */ /* 0x000fe200078e0202 */
[--C-:B-1----:R-:W-:Y:S02]  /*04d0*/  SHF.R.U32.HI R8, RZ, 0x2, R3.reuse ;  /* 0x00000002ff087819 */ /* 0x102fe40000011603 */
[----:B------:R-:W-:Y:S02]  /*04e0*/  LOP3.LUT R7, R3, 0x3, RZ, 0xc0, !PT ;  /* 0x0000000303077812 */ /* 0x000fe400078ec0ff */
[----:B------:R-:W-:-:S02]  /*04f0*/  SHF.R.U32.HI R4, RZ, 0x3, R3 ;  /* 0x00000003ff047819 */ /* 0x000fc40000011603 */
[----:B------:R-:W-:-:S03]  /*0500*/  SHF.R.U32.HI R6, RZ, 0x4, R3 ;  /* 0x00000004ff067819 */ /* 0x000fc60000011603 */
[----:B------:R-:W-:Y:S02]  /*0510*/  IMAD.SHL.U32 R4, R4, 0x8, RZ ;  /* 0x0000000804047824 */ /* 0x000fe400078e00ff */
[----:B--2---:R-:W-:Y:S02]  /*0520*/  HMUL2 R18, R18.H0_H0, 0.032989501953125, 0.032989501953125 ;  /* 0x2839283912127832 */ /* 0x004fe40000000800 */
[----:B---3--:R-:W-:-:S03]  /*0530*/  HMUL2 R17, R17.H0_H0, 0.032989501953125, 0.032989501953125 ;  /* 0x2839283911117832 */ /* 0x008fc60000000800 */
[----:B------:R-:W-:Y:S02]  /*0540*/  PRMT R5, R18, 0x7610, R5 ;  /* 0x0000761012057816 */ /* 0x000fe40000000005 */
[----:B------:R-:W-:Y:S01]  /*0550*/  LEA R18, R8, R7, 0x4 ;  /* 0x0000000708127211 */ /* 0x000fe200078e20ff */
[----:B----4-:R-:W-:Y:S01]  /*0560*/  HMUL2 R13, R13.H0_H0, 0.032989501953125, 0.032989501953125 ;  /* 0x283928390d0d7832 */ /* 0x010fe20000000800 */
[----:B------:R-:W-:Y:S01]  /*0570*/  STS.U16 [R2+0x100], R17 ;  /* 0x0001001102007388 */ /* 0x000fe20000000400 */
[----:B------:R-:W-:Y:S01]  /*0580*/  LOP3.LUT R7, R3, 0xf, RZ, 0xc0, !PT ;  /* 0x0000000f03077812 */ /* 0x000fe200078ec0ff */
[----:B-----5:R-:W-:Y:S02]  /*0590*/  HMUL2 R11, R11.H0_H0, 0.032989501953125, 0.032989501953125 ;  /* 0x283928390b0b7832 */ /* 0x020fe40000000800 */
[----:B------:R0:W-:Y:S01]  /*05a0*/  STS.U16 [R2+0xc0], R5 ;  /* 0x0000c00502007388 */ /* 0x0001e20000000400 */
[----:B------:R-:W-:Y:S01]  /*05b0*/  SHF.R.U32.HI R8, RZ, 0x3, R7 ;  /* 0x00000003ff087819 */ /* 0x000fe20000011607 */
[----:B------:R-:W-:-:S02]  /*05c0*/  HMUL2 R16, R16.H0_H0, 0.032989501953125, 0.032989501953125 ;  /* 0x2839283910107832 */ /* 0x000fc40000000800 */
[----:B------:R-:W-:Y:S01]  /*05d0*/  STS.U16 [R2+0x140], R13 ;  /* 0x0001400d02007388 */ /* 0x000fe20000000400 */
[----:B------:R-:W-:Y:S01]  /*05e0*/  LOP3.LUT R7, R7, 0x7, RZ, 0xc0, !PT ;  /* 0x0000000707077812 */ /* 0x000fe200078ec0ff */
[----:B------:R-:W-:Y:S02]  /*05f0*/  IMAD.SHL.U32 R8, R8, 0x8, RZ ;  /* 0x0000000808087824 */ /* 0x000fe400078e00ff */
[----:B------:R-:W-:Y:S01]  /*0600*/  HMUL2 R15, R15.H0_H0, 0.032989501953125, 0.032989501953125 ;  /* 0x283928390f0f7832 */ /* 0x000fe20000000800 */
[----:B------:R-:W-:Y:S01]  /*0610*/  STS.U16 [R2+0x180], R11 ;  /* 0x0001800b02007388 */ /* 0x000fe20000000400 */
[----:B0-----:R-:W-:Y:S01]  /*0620*/  LOP3.LUT R5, R3, 0x7, RZ, 0xc0, !PT ;  /* 0x0000000703057812 */ /* 0x001fe200078ec0ff */
[----:B------:R-:W-:Y:S02]  /*0630*/  HMUL2 R12, R12.H0_H0, 0.032989501953125, 0.032989501953125 ;  /* 0x283928390c0c7832 */ /* 0x000fe40000000800 */
[----:B------:R-:W-:Y:S01]  /*0640*/  STS.U16 [R2+0x1c0], R16 ;  /* 0x0001c01002007388 */ /* 0x000fe20000000400 */
[----:B------:R-:W-:Y:S01]  /*0650*/  LOP3.LUT R3, R8, 0x8, R7, 0xe2, !PT ;  /* 0x0000000808037812 */ /* 0x000fe200078ee207 */
[----:B------:R-:W-:-:S02]  /*0660*/  HMUL2 R14, R14.H0_H0, 0.032989501953125, 0.032989501953125 ;  /* 0x283928390e0e7832 */ /* 0x000fc40000000800 */
[----:B------:R-:W-:Y:S01]  /*0670*/  STS.U16 [R2+0x200], R15 ;  /* 0x0002000f02007388 */ /* 0x000fe20000000400 */
[----:B------:R-:W-:Y:S01]  /*0680*/  LEA R5, R6, R5, 0x3 ;  /* 0x0000000506057211 */ /* 0x000fe200078e18ff */
[----:B------:R-:W-:Y:S02]  /*0690*/  IMAD.SHL.U32 R3, R3, 0x8, RZ ;  /* 0x0000000803037824 */ /* 0x000fe400078e00ff */
[----:B------:R-:W-:Y:S01]  /*06a0*/  HMUL2 R22, R22.H0_H0, 0.032989501953125, 0.032989501953125 ;  /* 0x2839283916167832 */ /* 0x000fe20000000800 */
[----:B------:R0:W-:Y:S01]  /*06b0*/  STS.U16 [R2+0x240], R12 ;  /* 0x0002400c02007388 */ /* 0x0001e20000000400 */
[----:B------:R-:W-:-:S03]  /*06c0*/  HMUL2 R21, R21.H0_H0, 0.032989501953125, 0.032989501953125 ;  /* 0x2839283915157832 */ /* 0x000fc60000000800 */
[----:B------:R-:W-:Y:S01]  /*06d0*/  STS.U16 [R2+0x280], R14 ;  /* 0x0002800e02007388 */ /* 0x000fe20000000400 */
[----:B------:R-:W-:-:S03]  /*06e0*/  HMUL2 R20, R20.H0_H0, 0.032989501953125, 0.032989501953125 ;  /* 0x2839283914147832 */ /* 0x000fc60000000800 */
[----:B------:R-:W-:Y:S01]  /*06f0*/  STS.U16 [R2+0x2c0], R22 ;  /* 0x0002c01602007388 */ /* 0x000fe20000000400 */
[----:B0-----:R-:W-:Y:S01]  /*0700*/  LEA R12, R3, UR5, 0x1 ;  /* 0x00000005030c7c11 */ /* 0x001fe2000f8e08ff */
[----:B------:R-:W-:Y:S02]  /*0710*/  HMUL2 R24, R24.H0_H0, 0.032989501953125, 0.032989501953125 ;  /* 0x2839283918187832 */ /* 0x000fe40000000800 */
[----:B------:R0:W-:Y:S01]  /*0720*/  STS.U16 [R2+0x300], R21 ;  /* 0x0003001502007388 */ /* 0x0001e20000000400 */
[----:B------:R-:W-:Y:S01]  /*0730*/  UIADD3 UR5, UPT, UPT, UR5, 0x100, URZ ;  /* 0x0000010005057890 */ /* 0x000fe2000fffe0ff */
[----:B------:R-:W-:Y:S02]  /*0740*/  HMUL2 R23, R23.H0_H0, 0.032989501953125, 0.032989501953125 ;  /* 0x2839283917177832 */ /* 0x000fe40000000800 */
[----:B------:R1:W-:Y:S01]  /*0750*/  STS.U16 [R2+0x340], R20 ;  /* 0x0003401402007388 */ /* 0x0003e20000000400 */
[----:B------:R-:W-:-:S03]  /*0760*/  HMUL2 R25, R25.H0_H0, 0.032989501953125, 0.032989501953125 ;  /* 0x2839283919197832 */ /* 0x000fc60000000800 */
[----:B------:R-:W-:Y:S01]  /*0770*/  STS.U16 [R2+0x380], R24 ;  /* 0x0003801802007388 */ /* 0x000fe20000000400 */
[C---:B0-----:R-:W-:Y:S01]  /*0780*/  LEA R21, R18.reuse, UR6, 0x2 ;  /* 0x0000000612157c11 */ /* 0x041fe2000f8e10ff */
[----:B------:R-:W-:Y:S02]  /*0790*/  HMUL2 R27, R27.H0_H0, 0.032989501953125, 0.032989501953125 ;  /* 0x283928391b1b7832 */ /* 0x000fe40000000800 */
[----:B------:R-:W-:Y:S01]  /*07a0*/  STS.U16 [R2+0x40], R23 ;  /* 0x0000401702007388 */ /* 0x000fe20000000400 */
[----:B------:R-:W-:Y:S01]  /*07b0*/  IMAD.U32 R18, R18, 0x4, R19 ;  /* 0x0000000412127824 */ /* 0x000fe200078e0013 */
[----:B-1----:R-:W-:Y:S01]  /*07c0*/  LOP3.LUT R20, R4, 0x8, RZ, 0xe2, !PT ;  /* 0x0000000804147812 */ /* 0x002fe200078ee2ff */
[----:B------:R-:W-:Y:S01]  /*07d0*/  HMUL2 R26, R26.H0_H0, 0.032989501953125, 0.032989501953125 ;  /* 0x283928391a1a7832 */ /* 0x000fe20000000800 */
[----:B------:R-:W-:Y:S01]  /*07e0*/  STS.U16 [R2], R25 ;  /* 0x0000001902007388 */ /* 0x000fe20000000400 */
[----:B------:R-:W-:-:S03]  /*07f0*/  HMUL2 R28, R28.H0_H0, 0.032989501953125, 0.032989501953125 ;  /* 0x283928391c1c7832 */ /* 0x000fc60000000800 */
[----:B------:R-:W-:Y:S01]  /*0800*/  STS.U16 [R2+0x80], R27 ;  /* 0x0000801b02007388 */ /* 0x000fe20000000400 */
[----:B------:R-:W-:Y:S02]  /*0810*/  IMAD R20, R5, 0x20, R20 ;  /* 0x0000002005147824 */ /* 0x000fe400078e0214 */
[----:B------:R-:W-:Y:S01]  /*0820*/  HMUL2 R29, R29.H0_H0, 0.032989501953125, 0.032989501953125 ;  /* 0x283928391d1d7832 */ /* 0x000fe20000000800 */
[----:B------:R-:W-:Y:S02]  /*0830*/  STS.U16 [R2+0x3c0], R26 ;  /* 0x0003c01a02007388 */ /* 0x000fe40000000400 */
[C---:B------:R-:W-:Y:S01]  /*0840*/  LEA R22, R20.reuse, R19, 0x1 ;  /* 0x0000001314167211 */ /* 0x040fe200078e08ff */
[----:B------:R-:W-:Y:S01]  /*0850*/  VIADD R19, R19, 0x2000 ;  /* 0x0000200013137836 */ /* 0x000fe20000000000 */
[----:B------:R-:W-:Y:S04]  /*0860*/  STS.U16 [R2+0x2000], R28 ;  /* 0x0020001c02007388 */ /* 0x000fe80000000400 */
[----:B------:R-:W-:Y:S01]  /*0870*/  STS.U16 [R2+0x2040], R29 ;  /* 0x0020401d02007388 */ /* 0x000fe20000000400 */
[----:B------:R-:W-:Y:S01]  /*0880*/  LEA R19, R20, R19, 0x1 ;  /* 0x0000001314137211 */ /* 0x000fe200078e08ff */
[----:B------:R-:W-:Y:S06]  /*0890*/  BAR.SYNC.DEFER_BLOCKING 0x0 ;  /* 0x0000000000007b1d */ /* 0x000fec0000010000 */
[----:B------:R-:W0:Y:S04]  /*08a0*/  LDS R14, [R21] ;  /* 0x00000000150e7984 */ /* 0x000e280000000800 */
[----:B------:R-:W1:Y:S04]  /*08b0*/  LDS R15, [R21+0x10] ;  /* 0x00001000150f7984 */ /* 0x000e680000000800 */
[----:B------:R-:W2:Y:S04]  /*08c0*/  LDS R16, [R21+0x20] ;  /* 0x0000200015107984 */ /* 0x000ea80000000800 */
[----:B------:R-:W3:Y:S04]  /*08d0*/  LDS R17, [R21+0x30] ;  /* 0x0000300015117984 */ /* 0x000ee80000000800 */
[----:B------:R-:W-:Y:S04]  /*08e0*/  LDSM.16.MT88.2 R12, [R12] ;  /* 0x000000000c0c783b */ /* 0x000fe80000004100 */
[----:B------:R-:W-:Y:S04]  /*08f0*/  LDSM.16.MT88.4 R4, [R22] ;  /* 0x000000001604783b */ /* 0x000fe80000004200 */
[----:B------:R-:W-:Y:S04]  /*0900*/  LDSM.16.MT88.4 R8, [R22+0x20] ;  /* 0x000020001608783b */ /* 0x000fe80000004200 */
[----:B0-----:R-:W-:Y:S04]  /*0910*/  MOVM.16.MT88 R14, R14 ;  /* 0x000000000e0e723a */ /* 0x001fe80000000000 */
[----:B-1----:R-:W0:Y:S04]  /*0920*/  MOVM.16.MT88 R15, R15 ;  /* 0x000000000f0f723a */ /* 0x002e280000000000 */
[----:B--2---:R-:W-:Y:S04]  /*0930*/  MOVM.16.MT88 R16, R16 ;  /* 0x000000001010723a */ /* 0x004fe80000000000 */
[----:B---3--:R-:W1:Y:S01]  /*0940*/  MOVM.16.MT88 R17, R17 ;  /* 0x000000001111723a */ /* 0x008e620000000000 */
[-C--:B0-----:R-:W-:Y:S08]  /*0950*/  HMMA.16816.F16 R4, R4, R12.reuse, R14 ;  /* 0x0000000c0404723c */ /* 0x081ff0000000080e */
[----:B-1----:R-:W-:Y:S01]  /*0960*/  HMMA.16816.F16 R8, R8, R12, R16 ;  /* 0x0000000c0808723c */ /* 0x002fe20000000810 */
[----:B------:R-:W-:-:S10]  /*0970*/  LEA R12, R3, UR5, 0x1 ;  /* 0x00000005030c7c11 */ /* 0x000fd4000f8e08ff */
[----:B------:R-:W0:Y:S04]  /*0980*/  MOVM.16.MT88 R7, R4 ;  /* 0x000000000407723a */ /* 0x000e280000000000 */
[----:B------:R-:W1:Y:S04]  /*0990*/  MOVM.16.MT88 R5, R5 ;  /* 0x000000000505723a */ /* 0x000e680000000000 */
[----:B------:R-:W2:Y:S04]  /*09a0*/  MOVM.16.MT88 R21, R8 ;  /* 0x000000000815723a */ /* 0x000ea80000000000 */
[----:B------:R-:W3:Y:S04]  /*09b0*/  MOVM.16.MT88 R15, R9 ;  /* 0x00000000090f723a */ /* 0x000ee80000000000 */
[----:B0-----:R-:W-:Y:S04]  /*09c0*/  STS [R18], R7 ;  /* 0x0000000712007388 */ /* 0x001fe80000000800 */
[----:B-1----:R-:W-:Y:S04]  /*09d0*/  STS [R18+0x10], R5 ;  /* 0x0000100512007388 */ /* 0x002fe80000000800 */
[----:B------:R-:W0:Y:S04]  /*09e0*/  LDS R14, [R18] ;  /* 0x00000000120e7984 */ /* 0x000e280000000800 */
[----:B------:R-:W1:Y:S04]  /*09f0*/  LDS R16, [R18+0x10] ;  /* 0x0000100012107984 */ /* 0x000e680000000800 */
[----:B--2---:R-:W-:Y:S04]  /*0a00*/  STS [R18+0x20], R21 ;  /* 0x0000201512007388 */ /* 0x004fe80000000800 */
[----:B------:R-:W2:Y:S04]  /*0a10*/  LDS R17, [R18+0x20] ;  /* 0x0000200012117984 */ /* 0x000ea80000000800 */
[----:B---3--:R-:W-:Y:S04]  /*0a20*/  STS [R18+0x30], R15 ;  /* 0x0000300f12007388 */ /* 0x008fe80000000800 */
[----:B------:R-:W-:Y:S04]  /*0a30*/  LDSM.16.MT88.2 R12, [R12] ;  /* 0x000000000c0c783b */ /* 0x000fe80000004100 */
[----:B------:R-:W-:Y:S04]  /*0a40*/  LDSM.16.MT88.4 R4, [R19] ;  /* 0x000000001304783b */ /* 0x000fe80000004200 */
[----:B------:R-:W-:Y:S04]  /*0a50*/  LDSM.16.MT88.4 R8, [R19+0x20] ;  /* 0x000020001308783b */ /* 0x000fe80000004200 */
[----:B------:R-:W-:Y:S04]  /*0a60*/  MOVM.16.MT88 R23, R15 ;  /* 0x000000000f17723a */ /* 0x000fe80000000000 */
[----:B0-----:R-:W-:Y:S04]  /*0a70*/  MOVM.16.MT88 R20, R14 ;  /* 0x000000000e14723a */ /* 0x001fe80000000000 */
[----:B-1----:R-:W0:Y:S04]  /*0a80*/  MOVM.16.MT88 R21, R16 ;  /* 0x000000001015723a */ /* 0x002e280000000000 */
[----:B--2---:R-:W1:Y:S01]  /*0a90*/  MOVM.16.MT88 R22, R17 ;  /* 0x000000001116723a */ /* 0x004e620000000000 */
[-C--:B0-----:R-:W-:Y:S08]  /*0aa0*/  HMMA.16816.F16 R4, R4, R12.reuse, R20 ;  /* 0x0000000c0404723c */ /* 0x081ff00000000814 */
[----:B-1----:R-:W-:Y:S11]  /*0ab0*/  HMMA.16816.F16 R8, R8, R12, R22 ;  /* 0x0000000c0808723c */ /* 0x002ff60000000816 */
[----:B------:R-:W-:-:S02]  /*0ac0*/  HSETP2.GT.AND P5, P2, R5, RZ.H0_H0, PT ;  /* 0x200000ff05007234 */ /* 0x000fc40003aa4000 */
[C---:B------:R-:W-:Y:S02]  /*0ad0*/  PRMT R6, R5.reuse, 0x7632, R6 ;  /* 0x0000763205067816 */ /* 0x040fe40000000006 */
[----:B------:R-:W-:Y:S02]  /*0ae0*/  HSETP2.GT.AND P3, P1, R4, RZ.H0_H0, PT ;  /* 0x200000ff04007234 */ /* 0x000fe40003964000 */
[----:B------:R-:W-:Y:S02]  /*0af0*/  SEL R5, R5, RZ, P5 ;  /* 0x000000ff05057207 */ /* 0x000fe40002800000 */
[----:B------:R-:W-:Y:S02]  /*0b00*/  HSETP2.GT.AND P5, P6, R9, RZ.H0_H0, PT ;  /* 0x200000ff09007234 */ /* 0x000fe40003ea4000 */
[----:B------:R-:W-:Y:S02]  /*0b10*/  PRMT R3, R4, 0x7632, R3 ;  /* 0x0000763204037816 */ /* 0x000fe40000000003 */
[----:B------:R-:W-:-:S02]  /*0b20*/  HSETP2.GT.AND P4, P0, R8, RZ.H0_H0, PT ;  /* 0x200000ff08007234 */ /* 0x000fc40003884000 */
[C---:B------:R-:W-:Y:S02]  /*0b30*/  PRMT R10, R9.reuse, 0x7632, R10 ;  /* 0x00007632090a7816 */ /* 0x040fe4000000000a */
[----:B------:R-:W-:Y:S02]  /*0b40*/  PRMT R7, R8, 0x7632, R7 ;  /* 0x0000763208077816 */ /* 0x000fe40000000007 */
[----:B------:R-:W-:Y:S02]  /*0b50*/  SEL R4, R4, RZ, P3 ;  /* 0x000000ff04047207 */ /* 0x000fe40001800000 */
[----:B------:R-:W-:Y:S02]  /*0b60*/  SEL R9, R9, RZ, P5 ;  /* 0x000000ff09097207 */ /* 0x000fe40002800000 */
[----:B------:R-:W-:Y:S02]  /*0b70*/  SEL R6, R6, RZ, P2 ;  /* 0x000000ff06067207 */ /* 0x000fe40001000000 */
[----:B------:R-:W-:-:S02]  /*0b80*/  SEL R3, R3, RZ, P1 ;  /* 0x000000ff03037207 */ /* 0x000fc40000800000 */
[----:B------:R-:W-:Y:S02]  /*0b90*/  SEL R10, R10, RZ, P6 ;  /* 0x000000ff0a0a7207 */ /* 0x000fe40003000000 */
[----:B------:R-:W-:Y:S02]  /*0ba0*/  SEL R8, R8, RZ, P4 ;  /* 0x000000ff08087207 */ /* 0x000fe40002000000 */
[----:B------:R-:W-:Y:S02]  /*0bb0*/  SEL R7, R7, RZ, P0 ;  /* 0x000000ff07077207 */ /* 0x000fe40000000000 */
[----:B------:R-:W-:Y:S02]  /*0bc0*/  PRMT R5, R5, 0x5410, R6 ;  /* 0x0000541005057816 */ /* 0x000fe40000000006 */
[----:B------:R-:W-:Y:S02]  /*0bd0*/  PRMT R3, R4, 0x5410, R3 ;  /* 0x0000541004037816 */ /* 0x000fe40000000003 */
[----:B------:R-:W-:-:S02]  /*0be0*/  PRMT R9, R9, 0x5410, R10 ;  /* 0x0000541009097816 */ /* 0x000fc4000000000a */
[----:B------:R-:W-:Y:S01]  /*0bf0*/  PRMT R7, R8, 0x5410, R7 ;  /* 0x0000541008077816 */ /* 0x000fe20000000007 */
[----:B------:R-:W0:Y:S04]  /*0c00*/  MOVM.16.MT88 R5, R5 ;  /* 0x000000000505723a */ /* 0x000e280000000000 */
[----:B------:R-:W1:Y:S04]  /*0c10*/  MOVM.16.MT88 R3, R3 ;  /* 0x000000000303723a */ /* 0x000e680000000000 */
[----:B------:R2:W3:Y:S04]  /*0c20*/  MOVM.16.MT88 R11, R7 ;  /* 0x00000000070b723a */ /* 0x0004e80000000000 */
[----:B------:R-:W4:Y:S01]  /*0c30*/  MOVM.16.MT88 R9, R9 ;  /* 0x000000000909723a */ /* 0x000f220000000000 */
[----:B--2---:R-:W2:Y:S03]  /*0c40*/  LDC.64 R6, c[0x3][0x120] ;  /* 0x00c04800ff067b82 */ /* 0x004ea60000000a00 */
[----:B0-----:R0:W-:Y:S04]  /*0c50*/  STS [R18+0x10], R5 ;  /* 0x0000100512007388 */ /* 0x0011e80000000800 */
[----:B-1----:R-:W-:Y:S04]  /*0c60*/  STS [R18], R3 ;  /* 0x0000000312007388 */ /* 0x002fe80000000800 */
[----:B---3--:R-:W-:Y:S01]  /*0c70*/  STS [R18+0x20], R11 ;  /* 0x0000200b12007388 */ /* 0x008fe20000000800 */
[----:B0-----:R-:W0:Y:S03]  /*0c80*/  LDC.64 R4, c[0x3][0x128] ;  /* 0x00c04a00ff047b82 */ /* 0x001e260000000a00 */
[----:B----4-:R-:W-:Y:S01]  /*0c90*/  STS [R18+0x30], R9 ;  /* 0x0000300912007388 */ /* 0x010fe20000000800 */
[----:B------:R-:W-:-:S03]  /*0ca0*/  NOP ;  /* 0x0000000000007918 */ /* 0x000fc60000000000 */
[----:B------:R-:W2:Y:S04]  /*0cb0*/  LDS.U16 R13, [R2] ;  /* 0x00000000020d7984 */ /* 0x000ea80000000400 */
[----:B------:R-:W1:Y:S04]  /*0cc0*/  LDS.U16 R8, [R2+0x40] ;  /* 0x0000400002087984 */ /* 0x000e680000000400 */
[----:B------:R-:W3:Y:S04]  /*0cd0*/  LDS.U16 R10, [R2+0x80] ;  /* 0x00008000020a7984 */ /* 0x000ee80000000400 */
[----:B------:R-:W4:Y:S04]  /*0ce0*/  LDS.U16 R12, [R2+0xc0] ;  /* 0x0000c000020c7984 */ /* 0x000f280000000400 */
[----:B------:R-:W0:Y:S04]  /*0cf0*/  LDS.U16 R14, [R2+0x100] ;  /* 0x00010000020e7984 */ /* 0x000e280000000400 */
[----:B------:R-:W5:Y:S04]  /*0d00*/  LDS.U16 R15, [R2+0x140] ;  /* 0x00014000020f7984 */ /* 0x000f680000000400 */
[----:B------:R-:W5:Y:S04]  /*0d10*/  LDS.U16 R16, [R2+0x180] ;  /* 0x0001800002107984 */ /* 0x000f680000000400 */
[----:B------:R-:W5:Y:S01]  /*0d20*/  LDS.U16 R20, [R2+0x1c0] ;  /* 0x0001c00002147984 */ /* 0x000f620000000400 */
[----:B--2---:R-:W-:-:S04]  /*0d30*/  HFMA2 R3, R13.H0_H0, R6.H0_H0, RZ.H0_H0 ;  /* 0x200000060d037231 */ /* 0x004fc800000408ff */
[----:B-1----:R-:W-:-:S04]  /*0d40*/  HFMA2 R3, R8.H0_H0, R6.H1_H1, R3.H0_H0 ;  /* 0x3000000608037231 */ /* 0x002fc80000040803 */
[----:B---3--:R-:W-:-:S04]  /*0d50*/  HFMA2 R3, R10.H0_H0, R7.H0_H0, R3.H0_H0 ;  /* 0x200000070a037231 */ /* 0x008fc80000040803 */
[----:B----4-:R-:W-:-:S04]  /*0d60*/  HFMA2 R3, R12.H0_H0, R7.H1_H1, R3.H0_H0 ;  /* 0x300000070c037231 */ /* 0x010fc80000040803 */
[----:B0-----:R-:W-:-:S04]  /*0d70*/  HFMA2 R3, R14.H0_H0, R4.H0_H0, R3.H0_H0 ;  /* 0x200000040e037231 */ /* 0x001fc80000040803 */
[----:B-----5:R-:W-:Y:S02]  /*0d80*/  HFMA2 R3, R15.H0_H0, R4.H1_H1, R3.H0_H0 ;  /* 0x300000040f037231 */ /* 0x020fe40000040803 */
[----:B------:R-:W-:Y:S02]  /*0d90*/  IMAD.MOV.U32 R4, RZ, RZ, 0x1 ;  /* 0x00000001ff047424 */ /* 0x000fe400078e00ff */
[----:B------:R-:W-:-:S04]  /*0da0*/  HFMA2 R3, R16.H0_H0, R5.H0_H0, R3.H0_H0 ;  /* 0x2000000510037231 */ /* 0x000fc80000040803 */
[----:B------:R-:W-:-:S04]  /*0db0*/  HFMA2 R3, R20.H0_H0, R5.H1_H1, R3.H0_H0 ;  /* 0x3000000514037231 */ /* 0x000fc80000040803 */
[----:B------:R-:W-:-:S05]  /*0dc0*/  HADD2 R3, R3.H0_H0, 0.061737060546875, 0.061737060546875 ;  /* 0x2be72be703037430 */ /* 0x000fca0000000800 */
[----:B------:R-:W-:-:S13]  /*0dd0*/  HSETP2.GE.AND P0, PT, R3.H0_H0, 0.5, 0.5, PT ;  /* 0x3800380003007434 */ /* 0x000fda0003f06800 */
[----:B------:R-:W0:Y:S02]  /*0de0*/  @P0 LDC.64 R2, c[0x0][0x3e0] ;  /* 0x0000f800ff020b82 */ /* 0x000e240000000a00 */
[----:B0-----:R-:W-:-:S04]  /*0df0*/  @P0 IADD3 R2, P1, PT, R0, R2, RZ ;  /* 0x0000000200020210 */ /* 0x001fc80007f3e0ff */
[----:B------:R-:W-:Y:S01]  /*0e00*/  @P0 LEA.HI.X.SX32 R3, R0, R3, 0x1, P1 ;  /* 0x0000000300030211 */ /* 0x000fe200008f0eff */
[----:B------:R-:W-:-:S04]  /*0e10*/  NOP ;  /* 0x0000000000007918 */ /* 0x000fc80000000000 */
[----:B------:R0:W-:Y:S01]  /*0e20*/  @P0 STG.E.U8 desc[UR8][R2.64], R4 ;  /* 0x0000000402000986 */ /* 0x0001e2000c101108 */
[----:B------:R-:W-:Y:S05]  /*0e30*/  @P0 EXIT ;  /* 0x000000000000094d */ /* 0x000fea0003800000 */
[----:B------:R-:W0:Y:S02]  /*0e40*/  LDCU.64 UR4, c[0x0][0x3e0] ;  /* 0x00007c00ff0477ac */ /* 0x000e240008000a00 */
[----:B0-----:R-:W-:-:S04]  /*0e50*/  IADD3 R2, P0, PT, R0, UR4, RZ ;  /* 0x0000000400027c10 */ /* 0x001fc8000ff1e0ff */
[----:B------:R-:W-:-:S05]  /*0e60*/  LEA.HI.X.SX32 R3, R0, UR5, 0x1, P0 ;  /* 0x0000000500037c11 */ /* 0x000fca00080f0eff */
[----:B------:R-:W-:Y:S01]  /*0e70*/  STG.E.U8 desc[UR8][R2.64], RZ ;  /* 0x000000ff02007986 */ /* 0x000fe2000c101108 */
[----:B------:R-:W-:Y:S05]  /*0e80*/  EXIT ;  /* 0x000000000000794d */ /* 0x000fea0003800000 */
.L_x_0:
[----:B------:R-:W-:-:S00]  /*0e90*/  BRA `(.L_x_0) ;  /* 0xfffffffc00fc7947 */ /* 0x000fc0000383ffff */
[----:B------:R-:W-:-:S00]  /*0ea0*/  NOP ;  /* 0x0000000000007918 */ /* 0x000fc00000000000 */
        /* <DEDUP_REMOVED lines=13> */
.L_x_1:


//--------------------- .nv.shared._Z13jmeint_kernelPfS_S_S_S_S_P6__halfS1_S1_S1_S1_S1_Pbi --------------------------
	.section	.nv.shared._Z13jmeint_kernelPfS_S_S_S_S_P6__halfS1_S1_S1_S1_S1_Pbi,"aw",@nobits
	.sectionflags	@""
	.align	2
.nv.shared._Z13jmeint_kernelPfS_S_S_S_S_P6__halfS1_S1_S1_S1_S1_Pbi:
	.zero		18432


//--------------------- .nv.shared.reserved.0     --------------------------
	.section	.nv.shared.reserved.0,"aw",@nobits
	.weak		__nv_reservedSMEM_offset_0_alias
	.size		__nv_reservedSMEM_offset_0_alias, 0, 64
	.other		__nv_reservedSMEM_offset_0_alias,@"STO_CUDA_RESERVED_SHARED STV_DEFAULT"
__nv_reservedSMEM_offset_0_alias:
	.zero		0
	.zero		64


//--------------------- .nv.constant0._Z13jmeint_kernelPfS_S_S_S_S_P6__halfS1_S1_S1_S1_S1_Pbi --------------------------
	.section	.nv.constant0._Z13jmeint_kernelPfS_S_S_S_S_P6__halfS1_S1_S1_S1_S1_Pbi,"a",@progbits
	.sectionflags	@""
	.align	4
.nv.constant0._Z13jmeint_kernelPfS_S_S_S_S_P6__halfS1_S1_S1_S1_S1_Pbi:
	.zero		1004


//--------------------- SYMBOLS --------------------------

	.type		.nv.reservedSmem.offset0,@object
	.size		.nv.reservedSmem.offset0,0x4
	.type		.nv.reservedSmem.cap,@object
	.size		.nv.reservedSmem.cap,0x4
